//
// Generated by NVIDIA NVVM Compiler
//
// Compiler Build ID: CL-36424714
// Cuda compilation tools, release 13.0, V13.0.88
// Based on NVVM 20.0.0
//

.version 9.0
.target sm_100
.address_size 64

	// .globl	_Z8doublifyPfii

.visible .entry _Z8doublifyPfii(
	.param .u64 .ptr .align 1 _Z8doublifyPfii_param_0,
	.param .u32 _Z8doublifyPfii_param_1,
	.param .u32 _Z8doublifyPfii_param_2
)
{
	.reg .pred 	%p<6>;
	.reg .b32 	%r<25>;
	.reg .b32 	%f<11>;
	.reg .b64 	%rd<8>;

	ld.param.u64 	%rd3, [_Z8doublifyPfii_param_0];
	ld.param.u32 	%r15, [_Z8doublifyPfii_param_1];
	ld.param.u32 	%r16, [_Z8doublifyPfii_param_2];
	cvta.to.global.u64 	%rd1, %rd3;
	mov.u32 	%r17, %tid.x;
	mul.lo.s32 	%r22, %r15, %r17;
	sub.s32 	%r18, %r16, %r22;
	min.s32 	%r2, %r18, %r15;
	setp.lt.s32 	%p1, %r2, 1;
	@%p1 bra 	$L__BB0_7;
	and.b32  	%r3, %r2, 3;
	setp.lt.u32 	%p2, %r2, 4;
	@%p2 bra 	$L__BB0_4;
	add.s64 	%rd2, %rd1, 8;
	and.b32  	%r19, %r2, 2147483644;
	neg.s32 	%r20, %r19;
$L__BB0_3:
	mul.wide.s32 	%rd4, %r22, 4;
	add.s64 	%rd5, %rd2, %rd4;
	ld.global.f32 	%f1, [%rd5+-8];
	add.f32 	%f2, %f1, %f1;
	st.global.f32 	[%rd5+-8], %f2;
	ld.global.f32 	%f3, [%rd5+-4];
	add.f32 	%f4, %f3, %f3;
	st.global.f32 	[%rd5+-4], %f4;
	ld.global.f32 	%f5, [%rd5];
	add.f32 	%f6, %f5, %f5;
	st.global.f32 	[%rd5], %f6;
	ld.global.f32 	%f7, [%rd5+4];
	add.f32 	%f8, %f7, %f7;
	st.global.f32 	[%rd5+4], %f8;
	add.s32 	%r22, %r22, 4;
	add.s32 	%r20, %r20, 4;
	setp.ne.s32 	%p3, %r20, 0;
	@%p3 bra 	$L__BB0_3;
$L__BB0_4:
	setp.eq.s32 	%p4, %r3, 0;
	@%p4 bra 	$L__BB0_7;
	neg.s32 	%r23, %r3;
$L__BB0_6:
	.pragma "nounroll";
	mul.wide.s32 	%rd6, %r22, 4;
	add.s64 	%rd7, %rd1, %rd6;
	ld.global.f32 	%f9, [%rd7];
	add.f32 	%f10, %f9, %f9;
	st.global.f32 	[%rd7], %f10;
	add.s32 	%r22, %r22, 1;
	add.s32 	%r23, %r23, 1;
	setp.ne.s32 	%p5, %r23, 0;
	@%p5 bra 	$L__BB0_6;
$L__BB0_7:
	ret;

}


// ===== COMPILED SASS (sm_100) =====

	.target	sm_100

	.elftype	@"ET_EXEC"


//--------------------- .note.nv.tkinfo           --------------------------
	.section	.note.nv.tkinfo,"",@"SHT_NOTE"
	.sectionflags	@"SHF_NOTE_NV_TKINFO"
	.tkinfo
        /*0018*/ 	.word	0x00000002
        /*0030*/ 	.string	""
        /*0030*/ 	.string	"ptxas"
        /*0030*/ 	.string	"Cuda compilation tools, release 13.0, V13.0.88"
        /*0030*/ 	.string	"Build cuda_13.0.r13.0/compiler.36424714_0"
        /*0030*/ 	.string	"-arch sm_100 -m 64 "



//--------------------- .note.nv.cuinfo           --------------------------
	.section	.note.nv.cuinfo,"",@"SHT_NOTE"
	.sectionflags	@"SHF_NOTE_NV_CUINFO"
        /*0018*/ 	.short	0x0002
        /*001a*/ 	.short	0x0064
        /*001c*/ 	.short	0x0082
	.zero		2


//--------------------- .nv.info                  --------------------------
	.section	.nv.info,"",@"SHT_CUDA_INFO"
	.align	4


	//----- nvinfo : EIATTR_REGCOUNT
	.align		4
        /*0000*/ 	.byte	0x04, 0x2f
        /*0002*/ 	.short	(.L_1 - .L_0)
	.align		4
.L_0:
        /*0004*/ 	.word	index@(_Z8doublifyPfii)
        /*0008*/ 	.word	0x00000012


	//----- nvinfo : EIATTR_FRAME_SIZE
	.align		4
.L_1:
        /*000c*/ 	.byte	0x04, 0x11
        /*000e*/ 	.short	(.L_3 - .L_2)
	.align		4
.L_2:
        /*0010*/ 	.word	index@(_Z8doublifyPfii)
        /*0014*/ 	.word	0x00000000


	//----- nvinfo : EIATTR_MIN_STACK_SIZE
	.align		4
.L_3:
        /*0018*/ 	.byte	0x04, 0x12
        /*001a*/ 	.short	(.L_5 - .L_4)
	.align		4
.L_4:
        /*001c*/ 	.word	index@(_Z8doublifyPfii)
        /*0020*/ 	.word	0x00000000
.L_5:


//--------------------- .nv.compat                --------------------------
	.section	.nv.compat,"",@"SHT_CUDA_COMPAT_INFO"
	.align	4
        /*0000*/ 	.byte	0x02, 0x09, 0x00, 0x00, 0x02, 0x02, 0x01, 0x00, 0x02, 0x05, 0x05, 0x00, 0x03, 0x07, 0x01, 0x01
        /*0010*/ 	.byte	0x02, 0x03, 0x00, 0x00, 0x02, 0x06, 0x01, 0x00, 0x04, 0x0b, 0x08, 0x00, 0x09, 0x00, 0x00, 0x00
        /*0020*/ 	.byte	0x00, 0x00, 0x00, 0x00


//--------------------- .nv.info._Z8doublifyPfii  --------------------------
	.section	.nv.info._Z8doublifyPfii,"",@"SHT_CUDA_INFO"
	.sectionflags	@""
	.align	4


	//----- nvinfo : EIATTR_CUDA_API_VERSION
	.align		4
        /*0000*/ 	.byte	0x04, 0x37
        /*0002*/ 	.short	(.L_7 - .L_6)
.L_6:
        /*0004*/ 	.word	0x00000082


	//----- nvinfo : EIATTR_KPARAM_INFO
	.align		4
.L_7:
        /*0008*/ 	.byte	0x04, 0x17
        /*000a*/ 	.short	(.L_9 - .L_8)
.L_8:
        /*000c*/ 	.word	0x00000000
        /*0010*/ 	.short	0x0002
        /*0012*/ 	.short	0x000c
        /*0014*/ 	.byte	0x00, 0xf0, 0x11, 0x00


	//----- nvinfo : EIATTR_KPARAM_INFO
	.align		4
.L_9:
        /*0018*/ 	.byte	0x04, 0x17
        /*001a*/ 	.short	(.L_11 - .L_10)
.L_10:
        /*001c*/ 	.word	0x00000000
        /*0020*/ 	.short	0x0001
        /*0022*/ 	.short	0x0008
        /*0024*/ 	.byte	0x00, 0xf0, 0x11, 0x00


	//----- nvinfo : EIATTR_KPARAM_INFO
	.align		4
.L_11:
        /*0028*/ 	.byte	0x04, 0x17
        /*002a*/ 	.short	(.L_13 - .L_12)
.L_12:
        /*002c*/ 	.word	0x00000000
        /*0030*/ 	.short	0x0000
        /*0032*/ 	.short	0x0000
        /*0034*/ 	.byte	0x00, 0xf5, 0x21, 0x00


	//----- nvinfo : EIATTR_SPARSE_MMA_MASK
	.align		4
.L_13:
        /*0038*/ 	.byte	0x03, 0x50
        /*003a*/ 	.short	0x0000


	//----- nvinfo : EIATTR_MAXREG_COUNT
	.align		4
        /*003c*/ 	.byte	0x03, 0x1b
        /*003e*/ 	.short	0x00ff


	//----- nvinfo : EIATTR_MERCURY_ISA_VERSION
	.align		4
        /*0040*/ 	.byte	0x03, 0x5f
        /*0042*/ 	.short	0x0101


	//----- nvinfo : EIATTR_VRC_CTA_INIT_COUNT
	.align		4
        /*0044*/ 	.byte	0x02, 0x4a
	.zero		1
	.zero		1


	//----- nvinfo : EIATTR_EXIT_INSTR_OFFSETS
	.align		4
        /*0048*/ 	.byte	0x04, 0x1c
        /*004a*/ 	.short	(.L_15 - .L_14)


	//   ....[0]....
.L_14:
        /*004c*/ 	.word	0x00000070


	//   ....[1]....
        /*0050*/ 	.word	0x00000250


	//   ....[2]....
        /*0054*/ 	.word	0x00000300


	//----- nvinfo : EIATTR_CRS_STACK_SIZE
	.align		4
.L_15:
        /*0058*/ 	.byte	0x04, 0x1e
        /*005a*/ 	.short	(.L_17 - .L_16)
.L_16:
        /*005c*/ 	.word	0x00000000


	//----- nvinfo : EIATTR_CBANK_PARAM_SIZE
	.align		4
.L_17:
        /*0060*/ 	.byte	0x03, 0x19
        /*0062*/ 	.short	0x0010


	//----- nvinfo : EIATTR_PARAM_CBANK
	.align		4
        /*0064*/ 	.byte	0x04, 0x0a
        /*0066*/ 	.short	(.L_19 - .L_18)
	.align		4
.L_18:
        /*0068*/ 	.word	index@(.nv.constant0._Z8doublifyPfii)
        /*006c*/ 	.short	0x0380
        /*006e*/ 	.short	0x0010


	//----- nvinfo : EIATTR_SW_WAR
	.align		4
.L_19:
        /*0070*/ 	.byte	0x04, 0x36
        /*0072*/ 	.short	(.L_21 - .L_20)
.L_20:
        /*0074*/ 	.word	0x00000008
.L_21:


//--------------------- .nv.callgraph             --------------------------
	.section	.nv.callgraph,"",@"SHT_CUDA_CALLGRAPH"
	.align	4
	.sectionentsize	8
	.align		4
        /*0000*/ 	.word	0x00000000
	.align		4
        /*0004*/ 	.word	0xffffffff
	.align		4
        /*0008*/ 	.word	0x00000000
	.align		4
        /*000c*/ 	.word	0xfffffffe
	.align		4
        /*0010*/ 	.word	0x00000000
	.align		4
        /*0014*/ 	.word	0xfffffffd
	.align		4
        /*0018*/ 	.word	0x00000000
	.align		4
        /*001c*/ 	.word	0xfffffffc


//--------------------- .text._Z8doublifyPfii     --------------------------
	.section	.text._Z8doublifyPfii,"ax",@progbits
	.align	128
        .global         _Z8doublifyPfii
        .type           _Z8doublifyPfii,@function
        .size           _Z8doublifyPfii,(.L_x_5 - _Z8doublifyPfii)
        .other          _Z8doublifyPfii,@"STO_CUDA_ENTRY STV_DEFAULT"
_Z8doublifyPfii:
.text._Z8doublifyPfii:
[----:B------:R-:W-:Y:S01]  /*0000*/  LDC R1, c[0x0][0x37c] ;  /* 0x0000df00ff017b82 */ /* 0x000fe20000000800 */
[----:B------:R-:W0:Y:S07]  /*0010*/  S2R R3, SR_TID.X ;  /* 0x0000000000037919 */ /* 0x000e2e0000002100 */
[----:B------:R-:W0:Y:S02]  /*0020*/  LDC.64 R4, c[0x0][0x388] ;  /* 0x0000e200ff047b82 */ /* 0x000e240000000a00 */
[----:B0-----:R-:W-:-:S04]  /*0030*/  IMAD R0, R3, R4, RZ ;  /* 0x0000000403007224 */ /* 0x001fc800078e02ff */
[----:B------:R-:W-:-:S05]  /*0040*/  IMAD.MOV R3, RZ, RZ, -R0 ;  /* 0x000000ffff037224 */ /* 0x000fca00078e0a00 */
[----:B------:R-:W-:-:S04]  /*0050*/  VIADDMNMX R3, R3, R5, R4, PT ;  /* 0x0000000503037246 */ /* 0x000fc80003800104 */
[----:B------:R-:W-:-:S13]  /*0060*/  ISETP.GE.AND P0, PT, R3, 0x1, PT ;  /* 0x000000010300780c */ /* 0x000fda0003f06270 */
[----:B------:R-:W-:Y:S05]  /*0070*/  @!P0 EXIT ;  /* 0x000000000000894d */ /* 0x000fea0003800000 */
[C---:B------:R-:W-:Y:S01]  /*0080*/  ISETP.GE.U32.AND P1, PT, R3.reuse, 0x4, PT ;  /* 0x000000040300780c */ /* 0x040fe20003f26070 */
[----:B------:R-:W0:Y:S01]  /*0090*/  LDCU.64 UR4, c[0x0][0x358] ;  /* 0x00006b00ff0477ac */ /* 0x000e220008000a00 */
[----:B------:R-:W-:Y:S01]  /*00a0*/  LOP3.LUT R6, R3, 0x3, RZ, 0xc0, !PT ;  /* 0x0000000303067812 */ /* 0x000fe200078ec0ff */
[----:B------:R-:W-:Y:S03]  /*00b0*/  BSSY.RECONVERGENT B0, `(.L_x_0) ;  /* 0x0000019000007945 */ /* 0x000fe60003800200 */
[----:B------:R-:W-:-:S07]  /*00c0*/  ISETP.NE.AND P0, PT, R6, RZ, PT ;  /* 0x000000ff0600720c */ /* 0x000fce0003f05270 */
[----:B------:R-:W-:Y:S06]  /*00d0*/  @!P1 BRA `(.L_x_1) ;  /* 0x0000000000589947 */ /* 0x000fec0003800000 */
[----:B------:R-:W1:Y:S01]  /*00e0*/  LDC.64 R4, c[0x0][0x380] ;  /* 0x0000e000ff047b82 */ /* 0x000e620000000a00 */
[----:B------:R-:W-:-:S05]  /*00f0*/  LOP3.LUT R3, R3, 0x7ffffffc, RZ, 0xc0, !PT ;  /* 0x7ffffffc03037812 */ /* 0x000fca00078ec0ff */
[----:B------:R-:W-:Y:S01]  /*0100*/  IMAD.MOV R7, RZ, RZ, -R3 ;  /* 0x000000ffff077224 */ /* 0x000fe200078e0a03 */
[----:B-1----:R-:W-:-:S04]  /*0110*/  IADD3 R2, P1, PT, R4, 0x8, RZ ;  /* 0x0000000804027810 */ /* 0x002fc80007f3e0ff */
[----:B------:R-:W-:-:S09]  /*0120*/  IADD3.X R3, PT, PT, RZ, R5, RZ, P1, !PT ;  /* 0x00000005ff037210 */ /* 0x000fd20000ffe4ff */
.L_x_2:
[----:B-1----:R-:W-:-:S05]  /*0130*/  IMAD.WIDE R4, R0, 0x4, R2 ;  /* 0x0000000400047825 */ /* 0x002fca00078e0202 */
[----:B0-----:R-:W2:Y:S04]  /*0140*/  LDG.E R8, desc[UR4][R4.64+-0x8] ;  /* 0xfffff80404087981 */ /* 0x001ea8000c1e1900 */
[----:B------:R-:W3:Y:S04]  /*0150*/  LDG.E R10, desc[UR4][R4.64+-0x4] ;  /* 0xfffffc04040a7981 */ /* 0x000ee8000c1e1900 */
[----:B------:R-:W4:Y:S04]  /*0160*/  LDG.E R12, desc[UR4][R4.64] ;  /* 0x00000004040c7981 */ /* 0x000f28000c1e1900 */
[----:B------:R-:W5:Y:S01]  /*0170*/  LDG.E R14, desc[UR4][R4.64+0x4] ;  /* 0x00000404040e7981 */ /* 0x000f62000c1e1900 */
[----:B------:R-:W-:Y:S01]  /*0180*/  VIADD R7, R7, 0x4 ;  /* 0x0000000407077836 */ /* 0x000fe20000000000 */
[----:B------:R-:W-:-:S04]  /*0190*/  IADD3 R0, PT, PT, R0, 0x4, RZ ;  /* 0x0000000400007810 */ /* 0x000fc80007ffe0ff */
[----:B------:R-:W-:Y:S01]  /*01a0*/  ISETP.NE.AND P1, PT, R7, RZ, PT ;  /* 0x000000ff0700720c */ /* 0x000fe20003f25270 */
[----:B--2---:R-:W-:Y:S01]  /*01b0*/  FADD R9, R8, R8 ;  /* 0x0000000808097221 */ /* 0x004fe20000000000 */
[----:B---3--:R-:W-:-:S04]  /*01c0*/  FADD R11, R10, R10 ;  /* 0x0000000a0a0b7221 */ /* 0x008fc80000000000 */
[----:B------:R1:W-:Y:S01]  /*01d0*/  STG.E desc[UR4][R4.64+-0x8], R9 ;  /* 0xfffff80904007986 */ /* 0x0003e2000c101904 */
[----:B----4-:R-:W-:-:S03]  /*01e0*/  FADD R13, R12, R12 ;  /* 0x0000000c0c0d7221 */ /* 0x010fc60000000000 */
[----:B------:R1:W-:Y:S01]  /*01f0*/  STG.E desc[UR4][R4.64+-0x4], R11 ;  /* 0xfffffc0b04007986 */ /* 0x0003e2000c101904 */
[----:B-----5:R-:W-:-:S03]  /*0200*/  FADD R15, R14, R14 ;  /* 0x0000000e0e0f7221 */ /* 0x020fc60000000000 */
[----:B------:R1:W-:Y:S04]  /*0210*/  STG.E desc[UR4][R4.64], R13 ;  /* 0x0000000d04007986 */ /* 0x0003e8000c101904 */
[----:B------:R1:W-:Y:S01]  /*0220*/  STG.E desc[UR4][R4.64+0x4], R15 ;  /* 0x0000040f04007986 */ /* 0x0003e2000c101904 */
[----:B------:R-:W-:Y:S05]  /*0230*/  @P1 BRA `(.L_x_2) ;  /* 0xfffffffc00bc1947 */ /* 0x000fea000383ffff */
.L_x_1:
[----:B0-----:R-:W-:Y:S05]  /*0240*/  BSYNC.RECONVERGENT B0 ;  /* 0x0000000000007941 */ /* 0x001fea0003800200 */
.L_x_0:
[----:B------:R-:W-:Y:S05]  /*0250*/  @!P0 EXIT ;  /* 0x000000000000894d */ /* 0x000fea0003800000 */
[----:B-1----:R-:W0:Y:S01]  /*0260*/  LDC.64 R4, c[0x0][0x380] ;  /* 0x0000e000ff047b82 */ /* 0x002e220000000a00 */
[----:B------:R-:W-:-:S07]  /*0270*/  IMAD.MOV R6, RZ, RZ, -R6 ;  /* 0x000000ffff067224 */ /* 0x000fce00078e0a06 */
.L_x_3:
[----:B01----:R-:W-:-:S05]  /*0280*/  IMAD.WIDE R2, R0, 0x4, R4 ;  /* 0x0000000400027825 */ /* 0x003fca00078e0204 */
[----:B------:R-:W2:Y:S01]  /*0290*/  LDG.E R7, desc[UR4][R2.64] ;  /* 0x0000000402077981 */ /* 0x000ea2000c1e1900 */
[----:B------:R-:W-:Y:S02]  /*02a0*/  IADD3 R6, PT, PT, R6, 0x1, RZ ;  /* 0x0000000106067810 */ /* 0x000fe40007ffe0ff */
[----:B------:R-:W-:Y:S02]  /*02b0*/  IADD3 R0, PT, PT, R0, 0x1, RZ ;  /* 0x0000000100007810 */ /* 0x000fe40007ffe0ff */
[----:B------:R-:W-:Y:S01]  /*02c0*/  ISETP.NE.AND P0, PT, R6, RZ, PT ;  /* 0x000000ff0600720c */ /* 0x000fe20003f05270 */
[----:B--2---:R-:W-:-:S05]  /*02d0*/  FADD R7, R7, R7 ;  /* 0x0000000707077221 */ /* 0x004fca0000000000 */
[----:B------:R1:W-:Y:S07]  /*02e0*/  STG.E desc[UR4][R2.64], R7 ;  /* 0x0000000702007986 */ /* 0x0003ee000c101904 */
[----:B------:R-:W-:Y:S05]  /*02f0*/  @P0 BRA `(.L_x_3) ;  /* 0xfffffffc00e00947 */ /* 0x000fea000383ffff */
[----:B------:R-:W-:Y:S05]  /*0300*/  EXIT ;  /* 0x000000000000794d */ /* 0x000fea0003800000 */
.L_x_4:
[----:B------:R-:W-:-:S00]  /*0310*/  BRA `(.L_x_4) ;  /* 0xfffffffc00fc7947 */ /* 0x000fc0000383ffff */
[----:B------:R-:W-:-:S00]  /*0320*/  NOP ;  /* 0x0000000000007918 */ /* 0x000fc00000000000 */
        /* <DEDUP_REMOVED lines=13> */
.L_x_5:


//--------------------- .nv.shared.reserved.0     --------------------------
	.section	.nv.shared.reserved.0,"aw",@nobits
	.weak		__nv_reservedSMEM_offset_0_alias
	.size		__nv_reservedSMEM_offset_0_alias, 0, 64
	.other		__nv_reservedSMEM_offset_0_alias,@"STO_CUDA_RESERVED_SHARED STV_DEFAULT"
__nv_reservedSMEM_offset_0_alias:
	.zero		0
	.zero		64


//--------------------- .nv.constant0._Z8doublifyPfii --------------------------
	.section	.nv.constant0._Z8doublifyPfii,"a",@progbits
	.sectionflags	@""
	.align	4
.nv.constant0._Z8doublifyPfii:
	.zero		912


//--------------------- SYMBOLS --------------------------

	.type		.nv.reservedSmem.offset0,@object
	.size		.nv.reservedSmem.offset0,0x4
